//
// Generated by NVIDIA NVVM Compiler
//
// Compiler Build ID: CL-36424714
// Cuda compilation tools, release 13.0, V13.0.88
// Based on NVVM 20.0.0
//

.version 9.0
.target sm_100
.address_size 64

	// .globl	_Z3addPiS_S_

.visible .entry _Z3addPiS_S_(
	.param .u64 .ptr .align 1 _Z3addPiS_S__param_0,
	.param .u64 .ptr .align 1 _Z3addPiS_S__param_1,
	.param .u64 .ptr .align 1 _Z3addPiS_S__param_2
)
{
	.reg .pred 	%p<2>;
	.reg .b32 	%r<5>;
	.reg .b64 	%rd<11>;

	ld.param.u64 	%rd1, [_Z3addPiS_S__param_0];
	ld.param.u64 	%rd2, [_Z3addPiS_S__param_1];
	ld.param.u64 	%rd3, [_Z3addPiS_S__param_2];
	mov.u32 	%r1, %ctaid.x;
	setp.gt.u32 	%p1, %r1, 1023;
	@%p1 bra 	$L__BB0_2;
	cvta.to.global.u64 	%rd4, %rd1;
	cvta.to.global.u64 	%rd5, %rd2;
	cvta.to.global.u64 	%rd6, %rd3;
	mul.wide.u32 	%rd7, %r1, 4;
	add.s64 	%rd8, %rd4, %rd7;
	ld.global.u32 	%r2, [%rd8];
	add.s64 	%rd9, %rd5, %rd7;
	ld.global.u32 	%r3, [%rd9];
	add.s32 	%r4, %r3, %r2;
	add.s64 	%rd10, %rd6, %rd7;
	st.global.u32 	[%rd10], %r4;
$L__BB0_2:
	ret;

}


// ===== COMPILED SASS (sm_100) =====

	.target	sm_100

	.elftype	@"ET_EXEC"


//--------------------- .note.nv.tkinfo           --------------------------
	.section	.note.nv.tkinfo,"",@"SHT_NOTE"
	.sectionflags	@"SHF_NOTE_NV_TKINFO"
	.tkinfo
        /*0018*/ 	.word	0x00000002
        /*0030*/ 	.string	""
        /*0030*/ 	.string	"ptxas"
        /*0030*/ 	.string	"Cuda compilation tools, release 13.0, V13.0.88"
        /*0030*/ 	.string	"Build cuda_13.0.r13.0/compiler.36424714_0"
        /*0030*/ 	.string	"-arch sm_100 -m 64 "



//--------------------- .note.nv.cuinfo           --------------------------
	.section	.note.nv.cuinfo,"",@"SHT_NOTE"
	.sectionflags	@"SHF_NOTE_NV_CUINFO"
        /*0018*/ 	.short	0x0002
        /*001a*/ 	.short	0x0064
        /*001c*/ 	.short	0x0082
	.zero		2


//--------------------- .nv.info                  --------------------------
	.section	.nv.info,"",@"SHT_CUDA_INFO"
	.align	4


	//----- nvinfo : EIATTR_REGCOUNT
	.align		4
        /*0000*/ 	.byte	0x04, 0x2f
        /*0002*/ 	.short	(.L_1 - .L_0)
	.align		4
.L_0:
        /*0004*/ 	.word	index@(_Z3addPiS_S_)
        /*0008*/ 	.word	0x0000000c


	//----- nvinfo : EIATTR_FRAME_SIZE
	.align		4
.L_1:
        /*000c*/ 	.byte	0x04, 0x11
        /*000e*/ 	.short	(.L_3 - .L_2)
	.align		4
.L_2:
        /*0010*/ 	.word	index@(_Z3addPiS_S_)
        /*0014*/ 	.word	0x00000000


	//----- nvinfo : EIATTR_MIN_STACK_SIZE
	.align		4
.L_3:
        /*0018*/ 	.byte	0x04, 0x12
        /*001a*/ 	.short	(.L_5 - .L_4)
	.align		4
.L_4:
        /*001c*/ 	.word	index@(_Z3addPiS_S_)
        /*0020*/ 	.word	0x00000000
.L_5:


//--------------------- .nv.compat                --------------------------
	.section	.nv.compat,"",@"SHT_CUDA_COMPAT_INFO"
	.align	4
        /*0000*/ 	.byte	0x02, 0x09, 0x00, 0x00, 0x02, 0x02, 0x01, 0x00, 0x02, 0x05, 0x05, 0x00, 0x03, 0x07, 0x01, 0x01
        /*0010*/ 	.byte	0x02, 0x03, 0x00, 0x00, 0x02, 0x06, 0x01, 0x00, 0x04, 0x0b, 0x08, 0x00, 0x09, 0x00, 0x00, 0x00
        /*0020*/ 	.byte	0x00, 0x00, 0x00, 0x00


//--------------------- .nv.info._Z3addPiS_S_     --------------------------
	.section	.nv.info._Z3addPiS_S_,"",@"SHT_CUDA_INFO"
	.sectionflags	@""
	.align	4


	//----- nvinfo : EIATTR_CUDA_API_VERSION
	.align		4
        /*0000*/ 	.byte	0x04, 0x37
        /*0002*/ 	.short	(.L_7 - .L_6)
.L_6:
        /*0004*/ 	.word	0x00000082


	//----- nvinfo : EIATTR_KPARAM_INFO
	.align		4
.L_7:
        /*0008*/ 	.byte	0x04, 0x17
        /*000a*/ 	.short	(.L_9 - .L_8)
.L_8:
        /*000c*/ 	.word	0x00000000
        /*0010*/ 	.short	0x0002
        /*0012*/ 	.short	0x0010
        /*0014*/ 	.byte	0x00, 0xf5, 0x21, 0x00


	//----- nvinfo : EIATTR_KPARAM_INFO
	.align		4
.L_9:
        /*0018*/ 	.byte	0x04, 0x17
        /*001a*/ 	.short	(.L_11 - .L_10)
.L_10:
        /*001c*/ 	.word	0x00000000
        /*0020*/ 	.short	0x0001
        /*0022*/ 	.short	0x0008
        /*0024*/ 	.byte	0x00, 0xf5, 0x21, 0x00


	//----- nvinfo : EIATTR_KPARAM_INFO
	.align		4
.L_11:
        /*0028*/ 	.byte	0x04, 0x17
        /*002a*/ 	.short	(.L_13 - .L_12)
.L_12:
        /*002c*/ 	.word	0x00000000
        /*0030*/ 	.short	0x0000
        /*0032*/ 	.short	0x0000
        /*0034*/ 	.byte	0x00, 0xf5, 0x21, 0x00


	//----- nvinfo : EIATTR_SPARSE_MMA_MASK
	.align		4
.L_13:
        /*0038*/ 	.byte	0x03, 0x50
        /*003a*/ 	.short	0x0000


	//----- nvinfo : EIATTR_MAXREG_COUNT
	.align		4
        /*003c*/ 	.byte	0x03, 0x1b
        /*003e*/ 	.short	0x00ff


	//----- nvinfo : EIATTR_MERCURY_ISA_VERSION
	.align		4
        /*0040*/ 	.byte	0x03, 0x5f
        /*0042*/ 	.short	0x0101


	//----- nvinfo : EIATTR_VRC_CTA_INIT_COUNT
	.align		4
        /*0044*/ 	.byte	0x02, 0x4a
	.zero		1
	.zero		1


	//----- nvinfo : EIATTR_EXIT_INSTR_OFFSETS
	.align		4
        /*0048*/ 	.byte	0x04, 0x1c
        /*004a*/ 	.short	(.L_15 - .L_14)


	//   ....[0]....
.L_14:
        /*004c*/ 	.word	0x00000030


	//   ....[1]....
        /*0050*/ 	.word	0x000000f0


	//----- nvinfo : EIATTR_CBANK_PARAM_SIZE
	.align		4
.L_15:
        /*0054*/ 	.byte	0x03, 0x19
        /*0056*/ 	.short	0x0018


	//----- nvinfo : EIATTR_PARAM_CBANK
	.align		4
        /*0058*/ 	.byte	0x04, 0x0a
        /*005a*/ 	.short	(.L_17 - .L_16)
	.align		4
.L_16:
        /*005c*/ 	.word	index@(.nv.constant0._Z3addPiS_S_)
        /*0060*/ 	.short	0x0380
        /*0062*/ 	.short	0x0018


	//----- nvinfo : EIATTR_SW_WAR
	.align		4
.L_17:
        /*0064*/ 	.byte	0x04, 0x36
        /*0066*/ 	.short	(.L_19 - .L_18)
.L_18:
        /*0068*/ 	.word	0x00000008
.L_19:


//--------------------- .nv.callgraph             --------------------------
	.section	.nv.callgraph,"",@"SHT_CUDA_CALLGRAPH"
	.align	4
	.sectionentsize	8
	.align		4
        /*0000*/ 	.word	0x00000000
	.align		4
        /*0004*/ 	.word	0xffffffff
	.align		4
        /*0008*/ 	.word	0x00000000
	.align		4
        /*000c*/ 	.word	0xfffffffe
	.align		4
        /*0010*/ 	.word	0x00000000
	.align		4
        /*0014*/ 	.word	0xfffffffd
	.align		4
        /*0018*/ 	.word	0x00000000
	.align		4
        /*001c*/ 	.word	0xfffffffc


//--------------------- .text._Z3addPiS_S_        --------------------------
	.section	.text._Z3addPiS_S_,"ax",@progbits
	.align	128
        .global         _Z3addPiS_S_
        .type           _Z3addPiS_S_,@function
        .size           _Z3addPiS_S_,(.L_x_1 - _Z3addPiS_S_)
        .other          _Z3addPiS_S_,@"STO_CUDA_ENTRY STV_DEFAULT"
_Z3addPiS_S_:
.text._Z3addPiS_S_:
[----:B------:R-:W-:Y:S01]  /*0000*/  LDC R1, c[0x0][0x37c] ;  /* 0x0000df00ff017b82 */ /* 0x000fe20000000800 */
[----:B------:R-:W0:Y:S02]  /*0010*/  S2R R9, SR_CTAID.X ;  /* 0x0000000000097919 */ /* 0x000e240000002500 */
[----:B0-----:R-:W-:-:S13]  /*0020*/  ISETP.GT.U32.AND P0, PT, R9, 0x3ff, PT ;  /* 0x000003ff0900780c */ /* 0x001fda0003f04070 */
[----:B------:R-:W-:Y:S05]  /*0030*/  @P0 EXIT ;  /* 0x000000000000094d */ /* 0x000fea0003800000 */
[----:B------:R-:W0:Y:S01]  /*0040*/  LDC.64 R2, c[0x0][0x380] ;  /* 0x0000e000ff027b82 */ /* 0x000e220000000a00 */
[----:B------:R-:W1:Y:S07]  /*0050*/  LDCU.64 UR4, c[0x0][0x358] ;  /* 0x00006b00ff0477ac */ /* 0x000e6e0008000a00 */
[----:B------:R-:W2:Y:S08]  /*0060*/  LDC.64 R4, c[0x0][0x388] ;  /* 0x0000e200ff047b82 */ /* 0x000eb00000000a00 */
[----:B------:R-:W3:Y:S01]  /*0070*/  LDC.64 R6, c[0x0][0x390] ;  /* 0x0000e400ff067b82 */ /* 0x000ee20000000a00 */
[----:B0-----:R-:W-:-:S06]  /*0080*/  IMAD.WIDE.U32 R2, R9, 0x4, R2 ;  /* 0x0000000409027825 */ /* 0x001fcc00078e0002 */
[----:B-1----:R-:W4:Y:S01]  /*0090*/  LDG.E R2, desc[UR4][R2.64] ;  /* 0x0000000402027981 */ /* 0x002f22000c1e1900 */
[----:B--2---:R-:W-:-:S06]  /*00a0*/  IMAD.WIDE.U32 R4, R9, 0x4, R4 ;  /* 0x0000000409047825 */ /* 0x004fcc00078e0004 */
[----:B------:R-:W4:Y:S01]  /*00b0*/  LDG.E R5, desc[UR4][R4.64] ;  /* 0x0000000404057981 */ /* 0x000f22000c1e1900 */
[----:B---3--:R-:W-:Y:S01]  /*00c0*/  IMAD.WIDE.U32 R6, R9, 0x4, R6 ;  /* 0x0000000409067825 */ /* 0x008fe200078e0006 */
[----:B----4-:R-:W-:-:S05]  /*00d0*/  IADD3 R9, PT, PT, R2, R5, RZ ;  /* 0x0000000502097210 */ /* 0x010fca0007ffe0ff */
[----:B------:R-:W-:Y:S01]  /*00e0*/  STG.E desc[UR4][R6.64], R9 ;  /* 0x0000000906007986 */ /* 0x000fe2000c101904 */
[----:B------:R-:W-:Y:S05]  /*00f0*/  EXIT ;  /* 0x000000000000794d */ /* 0x000fea0003800000 */
.L_x_0:
[----:B------:R-:W-:-:S00]  /*0100*/  BRA `(.L_x_0) ;  /* 0xfffffffc00fc7947 */ /* 0x000fc0000383ffff */
[----:B------:R-:W-:-:S00]  /*0110*/  NOP ;  /* 0x0000000000007918 */ /* 0x000fc00000000000 */
        /* <DEDUP_REMOVED lines=14> */
.L_x_1:


//--------------------- .nv.shared.reserved.0     --------------------------
	.section	.nv.shared.reserved.0,"aw",@nobits
	.weak		__nv_reservedSMEM_offset_0_alias
	.size		__nv_reservedSMEM_offset_0_alias, 0, 64
	.other		__nv_reservedSMEM_offset_0_alias,@"STO_CUDA_RESERVED_SHARED STV_DEFAULT"
__nv_reservedSMEM_offset_0_alias:
	.zero		0
	.zero		64


//--------------------- .nv.constant0._Z3addPiS_S_ --------------------------
	.section	.nv.constant0._Z3addPiS_S_,"a",@progbits
	.sectionflags	@""
	.align	4
.nv.constant0._Z3addPiS_S_:
	.zero		920


//--------------------- SYMBOLS --------------------------

	.type		.nv.reservedSmem.offset0,@object
	.size		.nv.reservedSmem.offset0,0x4
